//
// Generated by NVIDIA NVVM Compiler
//
// Compiler Build ID: CL-36424714
// Cuda compilation tools, release 13.0, V13.0.88
// Based on NVVM 20.0.0
//

.version 9.0
.target sm_100
.address_size 64

	// .globl	_Z14softmax_kernelPKfPfi
// _ZZ14softmax_kernelPKfPfiE4smem has been demoted
// _ZZ14softmax_kernelPKfPfiE5max_x has been demoted
// _ZZ14softmax_kernelPKfPfiE9total_sum has been demoted

.visible .entry _Z14softmax_kernelPKfPfi(
	.param .u64 .ptr .align 1 _Z14softmax_kernelPKfPfi_param_0,
	.param .u64 .ptr .align 1 _Z14softmax_kernelPKfPfi_param_1,
	.param .u32 _Z14softmax_kernelPKfPfi_param_2
)
{
	.reg .pred 	%p<29>;
	.reg .b32 	%r<58>;
	.reg .b32 	%f<61>;
	.reg .b64 	%rd<12>;
	// demoted variable
	.shared .align 4 .b8 _ZZ14softmax_kernelPKfPfiE4smem[2048];
	// demoted variable
	.shared .align 4 .f32 _ZZ14softmax_kernelPKfPfiE5max_x;
	// demoted variable
	.shared .align 4 .f32 _ZZ14softmax_kernelPKfPfiE9total_sum;
	ld.param.u64 	%rd3, [_Z14softmax_kernelPKfPfi_param_0];
	ld.param.u64 	%rd4, [_Z14softmax_kernelPKfPfi_param_1];
	ld.param.u32 	%r18, [_Z14softmax_kernelPKfPfi_param_2];
	cvta.to.global.u64 	%rd1, %rd3;
	cvta.to.global.u64 	%rd2, %rd4;
	mov.u32 	%r1, %tid.x;
	mov.u32 	%r2, %ntid.x;
	mov.u32 	%r19, %ctaid.x;
	mad.lo.s32 	%r57, %r2, %r19, %r1;
	setp.ge.s32 	%p1, %r57, %r18;
	mov.f32 	%f58, 0fFF800000;
	@%p1 bra 	$L__BB0_3;
	mov.u32 	%r20, %nctaid.x;
	mul.lo.s32 	%r4, %r2, %r20;
	mov.f32 	%f58, 0fFF800000;
	mov.u32 	%r53, %r57;
$L__BB0_2:
	mul.wide.s32 	%rd5, %r53, 4;
	add.s64 	%rd6, %rd1, %rd5;
	ld.global.f32 	%f14, [%rd6];
	setp.gt.f32 	%p2, %f14, %f58;
	selp.f32 	%f58, %f14, %f58, %p2;
	add.s32 	%r53, %r53, %r4;
	setp.lt.s32 	%p3, %r53, %r18;
	@%p3 bra 	$L__BB0_2;
$L__BB0_3:
	shl.b32 	%r21, %r1, 2;
	mov.u32 	%r22, _ZZ14softmax_kernelPKfPfiE4smem;
	add.s32 	%r7, %r22, %r21;
	st.shared.f32 	[%r7], %f58;
	bar.sync 	0;
	setp.lt.u32 	%p4, %r2, 64;
	@%p4 bra 	$L__BB0_9;
	mov.u32 	%r54, %r2;
$L__BB0_5:
	mov.u32 	%r8, %r54;
	shr.u32 	%r54, %r8, 1;
	setp.ge.u32 	%p5, %r1, %r54;
	@%p5 bra 	$L__BB0_8;
	shl.b32 	%r23, %r54, 2;
	add.s32 	%r24, %r7, %r23;
	ld.shared.f32 	%f4, [%r24];
	ld.shared.f32 	%f15, [%r7];
	setp.leu.f32 	%p6, %f4, %f15;
	@%p6 bra 	$L__BB0_8;
	st.shared.f32 	[%r7], %f4;
$L__BB0_8:
	bar.sync 	0;
	setp.gt.u32 	%p7, %r8, 127;
	@%p7 bra 	$L__BB0_5;
$L__BB0_9:
	setp.gt.u32 	%p8, %r1, 31;
	@%p8 bra 	$L__BB0_12;
	ld.shared.f32 	%f16, [%r7];
	// begin inline asm
	activemask.b32 %r25;
	// end inline asm
	mov.b32 	%r26, %f16;
	shfl.sync.down.b32	%r27|%p9, %r26, 16, 31, %r25;
	mov.b32 	%f17, %r27;
	max.f32 	%f18, %f16, %f17;
	mov.b32 	%r28, %f18;
	shfl.sync.down.b32	%r29|%p10, %r28, 8, 31, %r25;
	mov.b32 	%f19, %r29;
	max.f32 	%f20, %f18, %f19;
	mov.b32 	%r30, %f20;
	shfl.sync.down.b32	%r31|%p11, %r30, 4, 31, %r25;
	mov.b32 	%f21, %r31;
	max.f32 	%f22, %f20, %f21;
	mov.b32 	%r32, %f22;
	shfl.sync.down.b32	%r33|%p12, %r32, 2, 31, %r25;
	mov.b32 	%f23, %r33;
	max.f32 	%f24, %f22, %f23;
	mov.b32 	%r34, %f24;
	shfl.sync.down.b32	%r35|%p13, %r34, 1, 31, %r25;
	mov.b32 	%f25, %r35;
	max.f32 	%f5, %f24, %f25;
	setp.ne.s32 	%p14, %r1, 0;
	@%p14 bra 	$L__BB0_12;
	st.shared.f32 	[_ZZ14softmax_kernelPKfPfiE5max_x], %f5;
$L__BB0_12:
	setp.ge.s32 	%p15, %r57, %r18;
	bar.sync 	0;
	mov.f32 	%f60, 0f00000000;
	@%p15 bra 	$L__BB0_15;
	ld.shared.f32 	%f6, [_ZZ14softmax_kernelPKfPfiE5max_x];
	mov.u32 	%r36, %nctaid.x;
	mul.lo.s32 	%r10, %r2, %r36;
	mov.f32 	%f60, 0f00000000;
	mov.u32 	%r55, %r57;
$L__BB0_14:
	mul.wide.s32 	%rd7, %r55, 4;
	add.s64 	%rd8, %rd1, %rd7;
	ld.global.f32 	%f28, [%rd8];
	sub.f32 	%f29, %f28, %f6;
	fma.rn.f32 	%f30, %f29, 0f3BBB989D, 0f3F000000;
	cvt.sat.f32.f32 	%f31, %f30;
	mov.f32 	%f32, 0f4B400001;
	mov.f32 	%f33, 0f437C0000;
	fma.rm.f32 	%f34, %f31, %f33, %f32;
	add.f32 	%f35, %f34, 0fCB40007F;
	neg.f32 	%f36, %f35;
	fma.rn.f32 	%f37, %f29, 0f3FB8AA3B, %f36;
	fma.rn.f32 	%f38, %f29, 0f32A57060, %f37;
	mov.b32 	%r37, %f34;
	shl.b32 	%r38, %r37, 23;
	mov.b32 	%f39, %r38;
	ex2.approx.ftz.f32 	%f40, %f38;
	mul.f32 	%f41, %f40, %f39;
	add.s64 	%rd9, %rd2, %rd7;
	st.global.f32 	[%rd9], %f41;
	add.f32 	%f60, %f60, %f41;
	add.s32 	%r55, %r55, %r10;
	setp.lt.s32 	%p16, %r55, %r18;
	@%p16 bra 	$L__BB0_14;
$L__BB0_15:
	setp.lt.u32 	%p17, %r2, 64;
	st.shared.f32 	[%r7], %f60;
	bar.sync 	0;
	@%p17 bra 	$L__BB0_20;
	mov.u32 	%r56, %r2;
$L__BB0_17:
	shr.u32 	%r14, %r56, 1;
	setp.ge.u32 	%p18, %r1, %r14;
	@%p18 bra 	$L__BB0_19;
	shl.b32 	%r39, %r14, 2;
	add.s32 	%r40, %r7, %r39;
	ld.shared.f32 	%f42, [%r40];
	ld.shared.f32 	%f43, [%r7];
	add.f32 	%f44, %f42, %f43;
	st.shared.f32 	[%r7], %f44;
$L__BB0_19:
	bar.sync 	0;
	setp.gt.u32 	%p19, %r56, 127;
	mov.u32 	%r56, %r14;
	@%p19 bra 	$L__BB0_17;
$L__BB0_20:
	setp.gt.u32 	%p20, %r1, 31;
	@%p20 bra 	$L__BB0_23;
	ld.shared.f32 	%f45, [%r7];
	// begin inline asm
	activemask.b32 %r41;
	// end inline asm
	mov.b32 	%r42, %f45;
	shfl.sync.down.b32	%r43|%p21, %r42, 16, 31, %r41;
	mov.b32 	%f46, %r43;
	add.f32 	%f47, %f45, %f46;
	mov.b32 	%r44, %f47;
	shfl.sync.down.b32	%r45|%p22, %r44, 8, 31, %r41;
	mov.b32 	%f48, %r45;
	add.f32 	%f49, %f47, %f48;
	mov.b32 	%r46, %f49;
	shfl.sync.down.b32	%r47|%p23, %r46, 4, 31, %r41;
	mov.b32 	%f50, %r47;
	add.f32 	%f51, %f49, %f50;
	mov.b32 	%r48, %f51;
	shfl.sync.down.b32	%r49|%p24, %r48, 2, 31, %r41;
	mov.b32 	%f52, %r49;
	add.f32 	%f53, %f51, %f52;
	mov.b32 	%r50, %f53;
	shfl.sync.down.b32	%r51|%p25, %r50, 1, 31, %r41;
	mov.b32 	%f54, %r51;
	add.f32 	%f10, %f53, %f54;
	setp.ne.s32 	%p26, %r1, 0;
	@%p26 bra 	$L__BB0_23;
	st.shared.f32 	[_ZZ14softmax_kernelPKfPfiE9total_sum], %f10;
$L__BB0_23:
	setp.ge.s32 	%p27, %r57, %r18;
	bar.sync 	0;
	@%p27 bra 	$L__BB0_26;
	ld.shared.f32 	%f11, [_ZZ14softmax_kernelPKfPfiE9total_sum];
	mov.u32 	%r52, %nctaid.x;
	mul.lo.s32 	%r15, %r2, %r52;
$L__BB0_25:
	mul.wide.s32 	%rd10, %r57, 4;
	add.s64 	%rd11, %rd2, %rd10;
	ld.global.f32 	%f55, [%rd11];
	div.rn.f32 	%f56, %f55, %f11;
	st.global.f32 	[%rd11], %f56;
	add.s32 	%r57, %r57, %r15;
	setp.lt.s32 	%p28, %r57, %r18;
	@%p28 bra 	$L__BB0_25;
$L__BB0_26:
	ret;

}


// ===== COMPILED SASS (sm_100) =====

	.target	sm_100

	.elftype	@"ET_EXEC"


//--------------------- .note.nv.tkinfo           --------------------------
	.section	.note.nv.tkinfo,"",@"SHT_NOTE"
	.sectionflags	@"SHF_NOTE_NV_TKINFO"
	.tkinfo
        /*0018*/ 	.word	0x00000002
        /*0030*/ 	.string	""
        /*0030*/ 	.string	"ptxas"
        /*0030*/ 	.string	"Cuda compilation tools, release 13.0, V13.0.88"
        /*0030*/ 	.string	"Build cuda_13.0.r13.0/compiler.36424714_0"
        /*0030*/ 	.string	"-arch sm_100 -m 64 "



//--------------------- .note.nv.cuinfo           --------------------------
	.section	.note.nv.cuinfo,"",@"SHT_NOTE"
	.sectionflags	@"SHF_NOTE_NV_CUINFO"
        /*0018*/ 	.short	0x0002
        /*001a*/ 	.short	0x0064
        /*001c*/ 	.short	0x0082
	.zero		2


//--------------------- .nv.info                  --------------------------
	.section	.nv.info,"",@"SHT_CUDA_INFO"
	.align	4


	//----- nvinfo : EIATTR_REGCOUNT
	.align		4
        /*0000*/ 	.byte	0x04, 0x2f
        /*0002*/ 	.short	(.L_1 - .L_0)
	.align		4
.L_0:
        /*0004*/ 	.word	index@(_Z14softmax_kernelPKfPfi)
        /*0008*/ 	.word	0x00000015


	//----- nvinfo : EIATTR_FRAME_SIZE
	.align		4
.L_1:
        /*000c*/ 	.byte	0x04, 0x11
        /*000e*/ 	.short	(.L_3 - .L_2)
	.align		4
.L_2:
        /*0010*/ 	.word	index@($__internal_0_$__cuda_sm3x_div_rn_noftz_f32_slowpath)
        /*0014*/ 	.word	0x00000000


	//----- nvinfo : EIATTR_FRAME_SIZE
	.align		4
.L_3:
        /*0018*/ 	.byte	0x04, 0x11
        /*001a*/ 	.short	(.L_5 - .L_4)
	.align		4
.L_4:
        /*001c*/ 	.word	index@(_Z14softmax_kernelPKfPfi)
        /*0020*/ 	.word	0x00000000


	//----- nvinfo : EIATTR_MIN_STACK_SIZE
	.align		4
.L_5:
        /*0024*/ 	.byte	0x04, 0x12
        /*0026*/ 	.short	(.L_7 - .L_6)
	.align		4
.L_6:
        /*0028*/ 	.word	index@(_Z14softmax_kernelPKfPfi)
        /*002c*/ 	.word	0x00000000
.L_7:


//--------------------- .nv.compat                --------------------------
	.section	.nv.compat,"",@"SHT_CUDA_COMPAT_INFO"
	.align	4
        /*0000*/ 	.byte	0x02, 0x09, 0x00, 0x00, 0x02, 0x02, 0x01, 0x00, 0x02, 0x05, 0x05, 0x00, 0x03, 0x07, 0x01, 0x01
        /*0010*/ 	.byte	0x02, 0x03, 0x00, 0x00, 0x02, 0x06, 0x01, 0x00, 0x04, 0x0b, 0x08, 0x00, 0x01, 0x00, 0x00, 0x00
        /*0020*/ 	.byte	0x00, 0x00, 0x00, 0x00


//--------------------- .nv.info._Z14softmax_kernelPKfPfi --------------------------
	.section	.nv.info._Z14softmax_kernelPKfPfi,"",@"SHT_CUDA_INFO"
	.sectionflags	@""
	.align	4


	//----- nvinfo : EIATTR_CUDA_API_VERSION
	.align		4
        /*0000*/ 	.byte	0x04, 0x37
        /*0002*/ 	.short	(.L_9 - .L_8)
.L_8:
        /*0004*/ 	.word	0x00000082


	//----- nvinfo : EIATTR_KPARAM_INFO
	.align		4
.L_9:
        /*0008*/ 	.byte	0x04, 0x17
        /*000a*/ 	.short	(.L_11 - .L_10)
.L_10:
        /*000c*/ 	.word	0x00000000
        /*0010*/ 	.short	0x0002
        /*0012*/ 	.short	0x0010
        /*0014*/ 	.byte	0x00, 0xf0, 0x11, 0x00


	//----- nvinfo : EIATTR_KPARAM_INFO
	.align		4
.L_11:
        /*0018*/ 	.byte	0x04, 0x17
        /*001a*/ 	.short	(.L_13 - .L_12)
.L_12:
        /*001c*/ 	.word	0x00000000
        /*0020*/ 	.short	0x0001
        /*0022*/ 	.short	0x0008
        /*0024*/ 	.byte	0x00, 0xf5, 0x21, 0x00


	//----- nvinfo : EIATTR_KPARAM_INFO
	.align		4
.L_13:
        /*0028*/ 	.byte	0x04, 0x17
        /*002a*/ 	.short	(.L_15 - .L_14)
.L_14:
        /*002c*/ 	.word	0x00000000
        /*0030*/ 	.short	0x0000
        /*0032*/ 	.short	0x0000
        /*0034*/ 	.byte	0x00, 0xf5, 0x21, 0x00


	//----- nvinfo : EIATTR_SPARSE_MMA_MASK
	.align		4
.L_15:
        /*0038*/ 	.byte	0x03, 0x50
        /*003a*/ 	.short	0x0000


	//----- nvinfo : EIATTR_MAXREG_COUNT
	.align		4
        /*003c*/ 	.byte	0x03, 0x1b
        /*003e*/ 	.short	0x00ff


	//----- nvinfo : EIATTR_NUM_BARRIERS
	.align		4
        /*0040*/ 	.byte	0x02, 0x4c
        /*0042*/ 	.byte	0x01
	.zero		1


	//----- nvinfo : EIATTR_MERCURY_ISA_VERSION
	.align		4
        /*0044*/ 	.byte	0x03, 0x5f
        /*0046*/ 	.short	0x0101


	//----- nvinfo : EIATTR_COOP_GROUP_MASK_REGIDS
	.align		4
        /*0048*/ 	.byte	0x04, 0x29
        /*004a*/ 	.short	(.L_17 - .L_16)


	//   ....[0]....
.L_16:
        /*004c*/ 	.word	0x05000005


	//   ....[1]....
        /*0050*/ 	.word	0x05000005


	//   ....[2]....
        /*0054*/ 	.word	0x05000005


	//   ....[3]....
        /*0058*/ 	.word	0x05000005


	//   ....[4]....
        /*005c*/ 	.word	0x05000005


	//   ....[5]....
        /*0060*/ 	.word	0x05000004


	//   ....[6]....
        /*0064*/ 	.word	0x05000004


	//   ....[7]....
        /*0068*/ 	.word	0x05000004


	//   ....[8]....
        /*006c*/ 	.word	0x05000004


	//   ....[9]....
        /*0070*/ 	.word	0x05000004


	//   ....[10]....
        /*0074*/ 	.word	0x0500000d


	//   ....[11]....
        /*0078*/ 	.word	0x0500000d


	//   ....[12]....
        /*007c*/ 	.word	0x0500000d


	//   ....[13]....
        /*0080*/ 	.word	0x0500000d


	//   ....[14]....
        /*0084*/ 	.word	0x0500000d


	//   ....[15]....
        /*0088*/ 	.word	0x0500000d


	//   ....[16]....
        /*008c*/ 	.word	0x0500000d


	//   ....[17]....
        /*0090*/ 	.word	0x0500000d


	//   ....[18]....
        /*0094*/ 	.word	0x0500000d


	//   ....[19]....
        /*0098*/ 	.word	0x0500000d


	//----- nvinfo : EIATTR_COOP_GROUP_INSTR_OFFSETS
	.align		4
.L_17:
        /*009c*/ 	.byte	0x04, 0x28
        /*009e*/ 	.short	(.L_19 - .L_18)


	//   ....[0]....
.L_18:
        /*00a0*/ 	.word	0x00000350


	//   ....[1]....
        /*00a4*/ 	.word	0x00000370


	//   ....[2]....
        /*00a8*/ 	.word	0x00000390


	//   ....[3]....
        /*00ac*/ 	.word	0x000003b0


	//   ....[4]....
        /*00b0*/ 	.word	0x000003d0


	//   ....[5]....
        /*00b4*/ 	.word	0x000007f0


	//   ....[6]....
        /*00b8*/ 	.word	0x00000810


	//   ....[7]....
        /*00bc*/ 	.word	0x00000830


	//   ....[8]....
        /*00c0*/ 	.word	0x00000850


	//   ....[9]....
        /*00c4*/ 	.word	0x00000870


	//   ....[10]....
        /*00c8*/ 	.word	0x00000b40


	//   ....[11]....
        /*00cc*/ 	.word	0x00000bb0


	//   ....[12]....
        /*00d0*/ 	.word	0x00000c20


	//   ....[13]....
        /*00d4*/ 	.word	0x00000c90


	//   ....[14]....
        /*00d8*/ 	.word	0x00000d00


	//   ....[15]....
        /*00dc*/ 	.word	0x00000d90


	//   ....[16]....
        /*00e0*/ 	.word	0x00000e00


	//   ....[17]....
        /*00e4*/ 	.word	0x00000e70


	//   ....[18]....
        /*00e8*/ 	.word	0x00000ee0


	//   ....[19]....
        /*00ec*/ 	.word	0x00000f50


	//----- nvinfo : EIATTR_VRC_CTA_INIT_COUNT
	.align		4
.L_19:
        /*00f0*/ 	.byte	0x02, 0x4a
	.zero		1
	.zero		1


	//----- nvinfo : EIATTR_EXIT_INSTR_OFFSETS
	.align		4
        /*00f4*/ 	.byte	0x04, 0x1c
        /*00f6*/ 	.short	(.L_21 - .L_20)


	//   ....[0]....
.L_20:
        /*00f8*/ 	.word	0x00000920


	//   ....[1]....
        /*00fc*/ 	.word	0x00000ae0


	//----- nvinfo : EIATTR_CRS_STACK_SIZE
	.align		4
.L_21:
        /*0100*/ 	.byte	0x04, 0x1e
        /*0102*/ 	.short	(.L_23 - .L_22)
.L_22:
        /*0104*/ 	.word	0x00000000


	//----- nvinfo : EIATTR_CBANK_PARAM_SIZE
	.align		4
.L_23:
        /*0108*/ 	.byte	0x03, 0x19
        /*010a*/ 	.short	0x0014


	//----- nvinfo : EIATTR_PARAM_CBANK
	.align		4
        /*010c*/ 	.byte	0x04, 0x0a
        /*010e*/ 	.short	(.L_25 - .L_24)
	.align		4
.L_24:
        /*0110*/ 	.word	index@(.nv.constant0._Z14softmax_kernelPKfPfi)
        /*0114*/ 	.short	0x0380
        /*0116*/ 	.short	0x0014


	//----- nvinfo : EIATTR_SW_WAR
	.align		4
.L_25:
        /*0118*/ 	.byte	0x04, 0x36
        /*011a*/ 	.short	(.L_27 - .L_26)
.L_26:
        /*011c*/ 	.word	0x00000008
.L_27:


//--------------------- .nv.callgraph             --------------------------
	.section	.nv.callgraph,"",@"SHT_CUDA_CALLGRAPH"
	.align	4
	.sectionentsize	8
	.align		4
        /*0000*/ 	.word	0x00000000
	.align		4
        /*0004*/ 	.word	0xffffffff
	.align		4
        /*0008*/ 	.word	0x00000000
	.align		4
        /*000c*/ 	.word	0xfffffffe
	.align		4
        /*0010*/ 	.word	0x00000000
	.align		4
        /*0014*/ 	.word	0xfffffffd
	.align		4
        /*0018*/ 	.word	0x00000000
	.align		4
        /*001c*/ 	.word	0xfffffffc


//--------------------- .text._Z14softmax_kernelPKfPfi --------------------------
	.section	.text._Z14softmax_kernelPKfPfi,"ax",@progbits
	.align	128
        .global         _Z14softmax_kernelPKfPfi
        .type           _Z14softmax_kernelPKfPfi,@function
        .size           _Z14softmax_kernelPKfPfi,(.L_x_43 - _Z14softmax_kernelPKfPfi)
        .other          _Z14softmax_kernelPKfPfi,@"STO_CUDA_ENTRY STV_DEFAULT"
_Z14softmax_kernelPKfPfi:
.text._Z14softmax_kernelPKfPfi:
[----:B------:R-:W-:Y:S01]  /*0000*/  LDC R1, c[0x0][0x37c] ;  /* 0x0000df00ff017b82 */ /* 0x000fe20000000800 */
[----:B------:R-:W0:Y:S01]  /*0010*/  S2R R0, SR_TID.X ;  /* 0x0000000000007919 */ /* 0x000e220000002100 */
[----:B------:R-:W0:Y:S01]  /*0020*/  LDCU UR6, c[0x0][0x360] ;  /* 0x00006c00ff0677ac */ /* 0x000e220008000800 */
[----:B------:R-:W-:Y:S01]  /*0030*/  BSSY.RECONVERGENT B0, `(.L_x_0) ;  /* 0x0000014000007945 */ /* 0x000fe20003800200 */
[----:B------:R-:W-:Y:S01]  /*0040*/  IMAD.MOV.U32 R8, RZ, RZ, -0x800000 ;  /* 0xff800000ff087424 */ /* 0x000fe200078e00ff */
[----:B------:R-:W0:Y:S01]  /*0050*/  S2R R3, SR_CTAID.X ;  /* 0x0000000000037919 */ /* 0x000e220000002500 */
[----:B------:R-:W1:Y:S01]  /*0060*/  LDCU UR4, c[0x0][0x390] ;  /* 0x00007200ff0477ac */ /* 0x000e620008000800 */
[----:B------:R-:W2:Y:S01]  /*0070*/  LDCU.64 UR8, c[0x0][0x358] ;  /* 0x00006b00ff0877ac */ /* 0x000ea20008000a00 */
[----:B0-----:R-:W-:-:S05]  /*0080*/  IMAD R2, R3, UR6, R0 ;  /* 0x0000000603027c24 */ /* 0x001fca000f8e0200 */
[----:B-1----:R-:W-:-:S13]  /*0090*/  ISETP.GE.AND P0, PT, R2, UR4, PT ;  /* 0x0000000402007c0c */ /* 0x002fda000bf06270 */
[----:B--2---:R-:W-:Y:S05]  /*00a0*/  @P0 BRA `(.L_x_1) ;  /* 0x0000000000300947 */ /* 0x004fea0003800000 */
[----:B------:R-:W0:Y:S01]  /*00b0*/  LDC R3, c[0x0][0x370] ;  /* 0x0000dc00ff037b82 */ /* 0x000e220000000800 */
[----:B------:R-:W-:Y:S02]  /*00c0*/  IMAD.MOV.U32 R8, RZ, RZ, -0x800000 ;  /* 0xff800000ff087424 */ /* 0x000fe400078e00ff */
[----:B------:R-:W-:-:S05]  /*00d0*/  IMAD.MOV.U32 R9, RZ, RZ, R2 ;  /* 0x000000ffff097224 */ /* 0x000fca00078e0002 */
[----:B------:R-:W1:Y:S01]  /*00e0*/  LDC.64 R6, c[0x0][0x380] ;  /* 0x0000e000ff067b82 */ /* 0x000e620000000a00 */
[----:B0-----:R-:W-:-:S07]  /*00f0*/  IMAD R3, R3, UR6, RZ ;  /* 0x0000000603037c24 */ /* 0x001fce000f8e02ff */
.L_x_2:
[----:B-1----:R-:W-:-:S06]  /*0100*/  IMAD.WIDE R4, R9, 0x4, R6 ;  /* 0x0000000409047825 */ /* 0x002fcc00078e0206 */
[----:B------:R-:W2:Y:S01]  /*0110*/  LDG.E R5, desc[UR8][R4.64] ;  /* 0x0000000804057981 */ /* 0x000ea2000c1e1900 */
[----:B------:R-:W-:-:S05]  /*0120*/  IMAD.IADD R9, R3, 0x1, R9 ;  /* 0x0000000103097824 */ /* 0x000fca00078e0209 */
[----:B------:R-:W-:Y:S02]  /*0130*/  ISETP.GE.AND P1, PT, R9, UR4, PT ;  /* 0x0000000409007c0c */ /* 0x000fe4000bf26270 */
[----:B--2---:R-:W-:-:S04]  /*0140*/  FSETP.GT.AND P0, PT, R5, R8, PT ;  /* 0x000000080500720b */ /* 0x004fc80003f04000 */
[----:B------:R-:W-:-:S07]  /*0150*/  FSEL R8, R5, R8, P0 ;  /* 0x0000000805087208 */ /* 0x000fce0000000000 */
[----:B------:R-:W-:Y:S05]  /*0160*/  @!P1 BRA `(.L_x_2) ;  /* 0xfffffffc00e49947 */ /* 0x000fea000383ffff */
.L_x_1:
[----:B------:R-:W-:Y:S05]  /*0170*/  BSYNC.RECONVERGENT B0 ;  /* 0x0000000000007941 */ /* 0x000fea0003800200 */
.L_x_0:
[----:B------:R-:W0:Y:S01]  /*0180*/  S2UR UR5, SR_CgaCtaId ;  /* 0x00000000000579c3 */ /* 0x000e220000008800 */
[----:B------:R-:W-:Y:S01]  /*0190*/  UMOV UR4, 0x400 ;  /* 0x0000040000047882 */ /* 0x000fe20000000000 */
[----:B------:R-:W-:Y:S02]  /*01a0*/  UISETP.GE.U32.AND UP0, UPT, UR6, 0x40, UPT ;  /* 0x000000400600788c */ /* 0x000fe4000bf06070 */
[----:B0-----:R-:W-:-:S06]  /*01b0*/  ULEA UR4, UR5, UR4, 0x18 ;  /* 0x0000000405047291 */ /* 0x001fcc000f8ec0ff */
[----:B------:R-:W-:-:S05]  /*01c0*/  LEA R3, R0, UR4, 0x2 ;  /* 0x0000000400037c11 */ /* 0x000fca000f8e10ff */
[----:B------:R0:W-:Y:S01]  /*01d0*/  STS [R3], R8 ;  /* 0x0000000803007388 */ /* 0x0001e20000000800 */
[----:B------:R-:W-:Y:S06]  /*01e0*/  BAR.SYNC.DEFER_BLOCKING 0x0 ;  /* 0x0000000000007b1d */ /* 0x000fec0000010000 */
[----:B------:R-:W-:Y:S05]  /*01f0*/  BRA.U !UP0, `(.L_x_3) ;  /* 0x00000001083c7547 */ /* 0x000fea000b800000 */
[----:B------:R-:W-:-:S07]  /*0200*/  MOV R4, UR6 ;  /* 0x0000000600047c02 */ /* 0x000fce0008000f00 */
.L_x_6:
[--C-:B------:R-:W-:Y:S01]  /*0210*/  IMAD.MOV.U32 R7, RZ, RZ, R4.reuse ;  /* 0x000000ffff077224 */ /* 0x100fe200078e0004 */
[----:B------:R-:W-:Y:S01]  /*0220*/  SHF.R.U32.HI R4, RZ, 0x1, R4 ;  /* 0x00000001ff047819 */ /* 0x000fe20000011604 */
[----:B------:R-:W-:Y:S03]  /*0230*/  BSSY.RECONVERGENT B0, `(.L_x_4) ;  /* 0x0000008000007945 */ /* 0x000fe60003800200 */
[----:B------:R-:W-:-:S13]  /*0240*/  ISETP.GE.U32.AND P0, PT, R0, R4, PT ;  /* 0x000000040000720c */ /* 0x000fda0003f06070 */
[----:B-1----:R-:W-:Y:S05]  /*0250*/  @P0 BRA `(.L_x_5) ;  /* 0x0000000000140947 */ /* 0x002fea0003800000 */
[----:B------:R-:W-:Y:S01]  /*0260*/  IMAD R5, R4, 0x4, R3 ;  /* 0x0000000404057824 */ /* 0x000fe200078e0203 */
[----:B------:R-:W-:Y:S05]  /*0270*/  LDS R6, [R3] ;  /* 0x0000000003067984 */ /* 0x000fea0000000800 */
[----:B------:R-:W1:Y:S02]  /*0280*/  LDS R5, [R5] ;  /* 0x0000000005057984 */ /* 0x000e640000000800 */
[----:B-1----:R-:W-:-:S13]  /*0290*/  FSETP.GT.AND P0, PT, R5, R6, PT ;  /* 0x000000060500720b */ /* 0x002fda0003f04000 */
[----:B------:R1:W-:Y:S02]  /*02a0*/  @P0 STS [R3], R5 ;  /* 0x0000000503000388 */ /* 0x0003e40000000800 */
.L_x_5:
[----:B------:R-:W-:Y:S05]  /*02b0*/  BSYNC.RECONVERGENT B0 ;  /* 0x0000000000007941 */ /* 0x000fea0003800200 */
.L_x_4:
[----:B------:R-:W-:Y:S01]  /*02c0*/  BAR.SYNC.DEFER_BLOCKING 0x0 ;  /* 0x0000000000007b1d */ /* 0x000fe20000010000 */
[----:B------:R-:W-:-:S13]  /*02d0*/  ISETP.GT.U32.AND P0, PT, R7, 0x7f, PT ;  /* 0x0000007f0700780c */ /* 0x000fda0003f04070 */
[----:B------:R-:W-:Y:S05]  /*02e0*/  @P0 BRA `(.L_x_6) ;  /* 0xfffffffc00c80947 */ /* 0x000fea000383ffff */
.L_x_3:
[----:B------:R-:W-:-:S13]  /*02f0*/  ISETP.GT.U32.AND P0, PT, R0, 0x1f, PT ;  /* 0x0000001f0000780c */ /* 0x000fda0003f04070 */
[----:B------:R-:W-:Y:S05]  /*0300*/  @P0 BRA `(.L_x_7) ;  /* 0x00000000004c0947 */ /* 0x000fea0003800000 */
[----:B------:R2:W3:Y:S01]  /*0310*/  LDS R4, [R3] ;  /* 0x0000000003047984 */ /* 0x0004e20000000800 */
[----:B-1----:R-:W-:-:S04]  /*0320*/  VOTE.ANY R5, PT, PT ;  /* 0x0000000000057806 */ /* 0x002fc800038e0100 */
[----:B------:R-:W-:-:S13]  /*0330*/  R2UR UR4, R5 ;  /* 0x00000000050472ca */ /* 0x000fda00000e0000 */
[----:B--2---:R-:W-:Y:S05]  /*0340*/  BRA.DIV UR4, `(.L_x_8) ;  /* 0x0000000604e87947 */ /* 0x004fea000b800000 */
[----:B---3--:R-:W1:Y:S02]  /*0350*/  SHFL.DOWN PT, R7, R4, 0x10, 0x1f ;  /* 0x0a001f0004077f89 */ /* 0x008e6400000e0000 */
[----:B-1----:R-:W-:-:S05]  /*0360*/  FMNMX R6, R4, R7, !PT ;  /* 0x0000000704067209 */ /* 0x002fca0007800000 */
[----:B------:R-:W0:Y:S02]  /*0370*/  SHFL.DOWN PT, R7, R6, 0x8, 0x1f ;  /* 0x09001f0006077f89 */ /* 0x000e2400000e0000 */
[----:B0-----:R-:W-:-:S05]  /*0380*/  FMNMX R8, R6, R7, !PT ;  /* 0x0000000706087209 */ /* 0x001fca0007800000 */
[----:B------:R-:W0:Y:S02]  /*0390*/  SHFL.DOWN PT, R7, R8, 0x4, 0x1f ;  /* 0x08801f0008077f89 */ /* 0x000e2400000e0000 */
[----:B0-----:R-:W-:-:S05]  /*03a0*/  FMNMX R10, R8, R7, !PT ;  /* 0x00000007080a7209 */ /* 0x001fca0007800000 */
[----:B------:R-:W0:Y:S02]  /*03b0*/  SHFL.DOWN PT, R7, R10, 0x2, 0x1f ;  /* 0x08401f000a077f89 */ /* 0x000e2400000e0000 */
[----:B0-----:R-:W-:-:S05]  /*03c0*/  FMNMX R12, R10, R7, !PT ;  /* 0x000000070a0c7209 */ /* 0x001fca0007800000 */
[----:B------:R0:W1:Y:S02]  /*03d0*/  SHFL.DOWN PT, R7, R12, 0x1, 0x1f ;  /* 0x08201f000c077f89 */ /* 0x00006400000e0000 */
.L_x_24:
[----:B------:R-:W-:Y:S02]  /*03e0*/  ISETP.NE.AND P0, PT, R0, RZ, PT ;  /* 0x000000ff0000720c */ /* 0x000fe40003f05270 */
[----:B-1----:R-:W-:-:S11]  /*03f0*/  FMNMX R7, R12, R7, !PT ;  /* 0x000000070c077209 */ /* 0x002fd60007800000 */
[----:B------:R-:W1:Y:S01]  /*0400*/  @!P0 S2R R5, SR_CgaCtaId ;  /* 0x0000000000058919 */ /* 0x000e620000008800 */
[----:B------:R-:W-:-:S04]  /*0410*/  @!P0 MOV R4, 0x400 ;  /* 0x0000040000048802 */ /* 0x000fc80000000f00 */
[----:B-1----:R-:W-:-:S05]  /*0420*/  @!P0 LEA R4, R5, R4, 0x18 ;  /* 0x0000000405048211 */ /* 0x002fca00078ec0ff */
[----:B------:R2:W-:Y:S02]  /*0430*/  @!P0 STS [R4+0x800], R7 ;  /* 0x0008000704008388 */ /* 0x0005e40000000800 */
.L_x_7:
[----:B------:R-:W3:Y:S01]  /*0440*/  LDC R18, c[0x0][0x390] ;  /* 0x0000e400ff127b82 */ /* 0x000ee20000000800 */
[----:B------:R-:W-:Y:S05]  /*0450*/  WARPSYNC.ALL ;  /* 0x0000000000007948 */ /* 0x000fea0003800000 */
[----:B------:R-:W-:Y:S01]  /*0460*/  BSSY.RECONVERGENT B0, `(.L_x_9) ;  /* 0x0000022000007945 */ /* 0x000fe20003800200 */
[----:B------:R-:W-:Y:S01]  /*0470*/  IMAD.MOV.U32 R10, RZ, RZ, RZ ;  /* 0x000000ffff0a7224 */ /* 0x000fe200078e00ff */
[----:B------:R-:W-:Y:S01]  /*0480*/  BAR.SYNC.DEFER_BLOCKING 0x0 ;  /* 0x0000000000007b1d */ /* 0x000fe20000010000 */
[----:B---3--:R-:W-:-:S13]  /*0490*/  ISETP.GE.AND P0, PT, R2, R18, PT ;  /* 0x000000120200720c */ /* 0x008fda0003f06270 */
[----:B------:R-:W-:Y:S05]  /*04a0*/  @P0 BRA `(.L_x_10) ;  /* 0x0000000000740947 */ /* 0x000fea0003800000 */
[----:B------:R-:W3:Y:S01]  /*04b0*/  S2UR UR5, SR_CgaCtaId ;  /* 0x00000000000579c3 */ /* 0x000ee20000008800 */
[----:B------:R-:W-:Y:S01]  /*04c0*/  UMOV UR4, 0x400 ;  /* 0x0000040000047882 */ /* 0x000fe20000000000 */
[----:B------:R-:W-:Y:S01]  /*04d0*/  IMAD.MOV.U32 R10, RZ, RZ, RZ ;  /* 0x000000ffff0a7224 */ /* 0x000fe200078e00ff */
[----:B------:R-:W-:-:S05]  /*04e0*/  MOV R13, R2 ;  /* 0x00000002000d7202 */ /* 0x000fca0000000f00 */
[----:B0-----:R-:W0:Y:S08]  /*04f0*/  LDC R12, c[0x0][0x370] ;  /* 0x0000dc00ff0c7b82 */ /* 0x001e300000000800 */
[----:B-12---:R-:W1:Y:S01]  /*0500*/  LDC.64 R4, c[0x0][0x380] ;  /* 0x0000e000ff047b82 */ /* 0x006e620000000a00 */
[----:B---3--:R-:W-:-:S07]  /*0510*/  ULEA UR4, UR5, UR4, 0x18 ;  /* 0x0000000405047291 */ /* 0x008fce000f8ec0ff */
[----:B------:R-:W2:Y:S01]  /*0520*/  LDC.64 R6, c[0x0][0x388] ;  /* 0x0000e200ff067b82 */ /* 0x000ea20000000a00 */
[----:B0-----:R-:W-:Y:S01]  /*0530*/  IMAD R12, R12, UR6, RZ ;  /* 0x000000060c0c7c24 */ /* 0x001fe2000f8e02ff */
[----:B------:R-:W0:Y:S06]  /*0540*/  LDS R11, [UR4+0x800] ;  /* 0x00080004ff0b7984 */ /* 0x000e2c0008000800 */
.L_x_11:
[----:B-1-3--:R-:W-:-:S06]  /*0550*/  IMAD.WIDE R8, R13, 0x4, R4 ;  /* 0x000000040d087825 */ /* 0x00afcc00078e0204 */
[----:B------:R-:W0:Y:S01]  /*0560*/  LDG.E R8, desc[UR8][R8.64] ;  /* 0x0000000808087981 */ /* 0x000e22000c1e1900 */
[----:B------:R-:W-:Y:S02]  /*0570*/  IMAD.MOV.U32 R15, RZ, RZ, 0x3bbb989d ;  /* 0x3bbb989dff0f7424 */ /* 0x000fe400078e00ff */
[----:B------:R-:W-:Y:S02]  /*0580*/  IMAD.MOV.U32 R16, RZ, RZ, 0x437c0000 ;  /* 0x437c0000ff107424 */ /* 0x000fe400078e00ff */
[----:B0-----:R-:W-:Y:S01]  /*0590*/  FADD R14, -R11, R8 ;  /* 0x000000080b0e7221 */ /* 0x001fe20000000100 */
[----:B--2---:R-:W-:-:S04]  /*05a0*/  IMAD.WIDE R8, R13, 0x4, R6 ;  /* 0x000000040d087825 */ /* 0x004fc800078e0206 */
[----:B------:R-:W-:Y:S01]  /*05b0*/  FFMA.SAT R15, R14, R15, 0.5 ;  /* 0x3f0000000e0f7423 */ /* 0x000fe2000000200f */
[----:B------:R-:W-:-:S03]  /*05c0*/  IMAD.IADD R13, R12, 0x1, R13 ;  /* 0x000000010c0d7824 */ /* 0x000fc600078e020d */
[----:B------:R-:W-:Y:S02]  /*05d0*/  FFMA.RM R15, R15, R16, 12582913 ;  /* 0x4b4000010f0f7423 */ /* 0x000fe40000004010 */
[----:B------:R-:W-:Y:S02]  /*05e0*/  ISETP.GE.AND P0, PT, R13, R18, PT ;  /* 0x000000120d00720c */ /* 0x000fe40003f06270 */
[C---:B------:R-:W-:Y:S01]  /*05f0*/  FADD R17, R15.reuse, -12583039 ;  /* 0xcb40007f0f117421 */ /* 0x040fe20000000000 */
[----:B------:R-:W-:-:S03]  /*0600*/  IMAD.SHL.U32 R15, R15, 0x800000, RZ ;  /* 0x008000000f0f7824 */ /* 0x000fc600078e00ff */
[----:B------:R-:W-:-:S04]  /*0610*/  FFMA R17, R14, 1.4426950216293334961, -R17 ;  /* 0x3fb8aa3b0e117823 */ /* 0x000fc80000000811 */
[----:B------:R-:W-:-:S04]  /*0620*/  FFMA R17, R14, 1.925963033500011079e-08, R17 ;  /* 0x32a570600e117823 */ /* 0x000fc80000000011 */
[----:B------:R-:W0:Y:S02]  /*0630*/  MUFU.EX2 R14, R17 ;  /* 0x00000011000e7308 */ /* 0x000e240000000800 */
[----:B0-----:R-:W-:-:S04]  /*0640*/  FMUL R15, R15, R14 ;  /* 0x0000000e0f0f7220 */ /* 0x001fc80000400000 */
[----:B------:R-:W-:Y:S01]  /*0650*/  FADD R10, R15, R10 ;  /* 0x0000000a0f0a7221 */ /* 0x000fe20000000000 */
[----:B------:R3:W-:Y:S01]  /*0660*/  STG.E desc[UR8][R8.64], R15 ;  /* 0x0000000f08007986 */ /* 0x0007e2000c101908 */
[----:B------:R-:W-:Y:S05]  /*0670*/  @!P0 BRA `(.L_x_11) ;  /* 0xfffffffc00b48947 */ /* 0x000fea000383ffff */
.L_x_10:
[----:B------:R-:W-:Y:S05]  /*0680*/  BSYNC.RECONVERGENT B0 ;  /* 0x0000000000007941 */ /* 0x000fea0003800200 */
.L_x_9:
[----:B------:R4:W-:Y:S01]  /*0690*/  STS [R3], R10 ;  /* 0x0000000a03007388 */ /* 0x0009e20000000800 */
[----:B------:R-:W-:Y:S01]  /*06a0*/  UISETP.GE.U32.AND UP0, UPT, UR6, 0x40, UPT ;  /* 0x000000400600788c */ /* 0x000fe2000bf06070 */
[----:B------:R-:W-:Y:S01]  /*06b0*/  BAR.SYNC.DEFER_BLOCKING 0x0 ;  /* 0x0000000000007b1d */ /* 0x000fe20000010000 */
[----:B------:R-:W-:-:S07]  /*06c0*/  ISETP.GT.U32.AND P1, PT, R0, 0x1f, PT ;  /* 0x0000001f0000780c */ /* 0x000fce0003f24070 */
[----:B----4-:R-:W-:Y:S06]  /*06d0*/  BRA.U !UP0, `(.L_x_12) ;  /* 0x0000000108307547 */ /* 0x010fec000b800000 */
[----:B--2---:R-:W-:-:S07]  /*06e0*/  MOV R4, UR6 ;  /* 0x0000000600047c02 */ /* 0x004fce0008000f00 */
.L_x_13:
[----:B------:R-:W-:-:S04]  /*06f0*/  SHF.R.U32.HI R7, RZ, 0x1, R4 ;  /* 0x00000001ff077819 */ /* 0x000fc80000011604 */
[----:B------:R-:W-:-:S13]  /*0700*/  ISETP.GE.U32.AND P0, PT, R0, R7, PT ;  /* 0x000000070000720c */ /* 0x000fda0003f06070 */
[----:B-1----:R-:W-:Y:S01]  /*0710*/  @!P0 IMAD R5, R7, 0x4, R3 ;  /* 0x0000000407058824 */ /* 0x002fe200078e0203 */
[----:B------:R-:W-:Y:S05]  /*0720*/  @!P0 LDS R6, [R3] ;  /* 0x0000000003068984 */ /* 0x000fea0000000800 */
[----:B------:R-:W1:Y:S02]  /*0730*/  @!P0 LDS R5, [R5] ;  /* 0x0000000005058984 */ /* 0x000e640000000800 */
[----:B-1----:R-:W-:-:S05]  /*0740*/  @!P0 FADD R6, R5, R6 ;  /* 0x0000000605068221 */ /* 0x002fca0000000000 */
[----:B------:R4:W-:Y:S01]  /*0750*/  @!P0 STS [R3], R6 ;  /* 0x0000000603008388 */ /* 0x0009e20000000800 */
[----:B------:R-:W-:Y:S01]  /*0760*/  BAR.SYNC.DEFER_BLOCKING 0x0 ;  /* 0x0000000000007b1d */ /* 0x000fe20000010000 */
[----:B------:R-:W-:Y:S01]  /*0770*/  ISETP.GT.U32.AND P0, PT, R4, 0x7f, PT ;  /* 0x0000007f0400780c */ /* 0x000fe20003f04070 */
[----:B------:R-:W-:-:S12]  /*0780*/  IMAD.MOV.U32 R4, RZ, RZ, R7 ;  /* 0x000000ffff047224 */ /* 0x000fd800078e0007 */
[----:B----4-:R-:W-:Y:S05]  /*0790*/  @P0 BRA `(.L_x_13) ;  /* 0xfffffffc00d40947 */ /* 0x010fea000383ffff */
.L_x_12:
[----:B------:R-:W-:Y:S05]  /*07a0*/  @P1 BRA `(.L_x_14) ;  /* 0x00000000004c1947 */ /* 0x000fea0003800000 */
[----:B01----:R-:W0:Y:S01]  /*07b0*/  LDS R3, [R3] ;  /* 0x0000000003037984 */ /* 0x003e220000000800 */
[----:B--2---:R-:W-:-:S04]  /*07c0*/  VOTE.ANY R4, PT, PT ;  /* 0x0000000000047806 */ /* 0x004fc800038e0100 */
[----:B------:R-:W-:-:S13]  /*07d0*/  R2UR UR4, R4 ;  /* 0x00000000040472ca */ /* 0x000fda00000e0000 */
[----:B------:R-:W-:Y:S05]  /*07e0*/  BRA.DIV UR4, `(.L_x_15) ;  /* 0x0000000604547947 */ /* 0x000fea000b800000 */
[----:B0-----:R-:W0:Y:S02]  /*07f0*/  SHFL.DOWN PT, R6, R3, 0x10, 0x1f ;  /* 0x0a001f0003067f89 */ /* 0x001e2400000e0000 */
[----:B0-----:R-:W-:-:S05]  /*0800*/  FADD R5, R3, R6 ;  /* 0x0000000603057221 */ /* 0x001fca0000000000 */
[----:B------:R-:W0:Y:S02]  /*0810*/  SHFL.DOWN PT, R6, R5, 0x8, 0x1f ;  /* 0x09001f0005067f89 */ /* 0x000e2400000e0000 */
[----:B0-----:R-:W-:-:S05]  /*0820*/  FADD R7, R5, R6 ;  /* 0x0000000605077221 */ /* 0x001fca0000000000 */
[----:B------:R-:W3:Y:S02]  /*0830*/  SHFL.DOWN PT, R6, R7, 0x4, 0x1f ;  /* 0x08801f0007067f89 */ /* 0x000ee400000e0000 */
[----:B---3--:R-:W-:-:S05]  /*0840*/  FADD R9, R7, R6 ;  /* 0x0000000607097221 */ /* 0x008fca0000000000 */
[----:B------:R-:W0:Y:S02]  /*0850*/  SHFL.DOWN PT, R6, R9, 0x2, 0x1f ;  /* 0x08401f0009067f89 */ /* 0x000e2400000e0000 */
[----:B0-----:R-:W-:-:S05]  /*0860*/  FADD R11, R9, R6 ;  /* 0x00000006090b7221 */ /* 0x001fca0000000000 */
[----:B------:R0:W1:Y:S02]  /*0870*/  SHFL.DOWN PT, R6, R11, 0x1, 0x1f ;  /* 0x08201f000b067f89 */ /* 0x00006400000e0000 */
.L_x_30:
[----:B------:R-:W-:Y:S01]  /*0880*/  ISETP.NE.AND P0, PT, R0, RZ, PT ;  /* 0x000000ff0000720c */ /* 0x000fe20003f05270 */
[----:B-1----:R-:W-:-:S12]  /*0890*/  FADD R6, R11, R6 ;  /* 0x000000060b067221 */ /* 0x002fd80000000000 */
[----:B------:R-:W1:Y:S01]  /*08a0*/  @!P0 S2R R3, SR_CgaCtaId ;  /* 0x0000000000038919 */ /* 0x000e620000008800 */
[----:B------:R-:W-:-:S04]  /*08b0*/  @!P0 MOV R0, 0x400 ;  /* 0x0000040000008802 */ /* 0x000fc80000000f00 */
[----:B-1----:R-:W-:-:S05]  /*08c0*/  @!P0 LEA R3, R3, R0, 0x18 ;  /* 0x0000000003038211 */ /* 0x002fca00078ec0ff */
[----:B------:R4:W-:Y:S02]  /*08d0*/  @!P0 STS [R3+0x804], R6 ;  /* 0x0008040603008388 */ /* 0x0009e40000000800 */
.L_x_14:
[----:B------:R-:W5:Y:S02]  /*08e0*/  LDCU UR4, c[0x0][0x390] ;  /* 0x00007200ff0477ac */ /* 0x000f640008000800 */
[----:B-----5:R-:W-:Y:S01]  /*08f0*/  ISETP.GE.AND P0, PT, R2, UR4, PT ;  /* 0x0000000402007c0c */ /* 0x020fe2000bf06270 */
[----:B------:R-:W-:Y:S05]  /*0900*/  WARPSYNC.ALL ;  /* 0x0000000000007948 */ /* 0x000fea0003800000 */
[----:B------:R-:W-:Y:S07]  /*0910*/  BAR.SYNC.DEFER_BLOCKING 0x0 ;  /* 0x0000000000007b1d */ /* 0x000fee0000010000 */
[----:B------:R-:W-:Y:S05]  /*0920*/  @P0 EXIT ;  /* 0x000000000000094d */ /* 0x000fea0003800000 */
[----:B------:R-:W5:Y:S01]  /*0930*/  S2UR UR5, SR_CgaCtaId ;  /* 0x00000000000579c3 */ /* 0x000f620000008800 */
[----:B------:R-:W-:-:S07]  /*0940*/  UMOV UR4, 0x400 ;  /* 0x0000040000047882 */ /* 0x000fce0000000000 */
[----:B-12---:R-:W1:Y:S01]  /*0950*/  LDC.64 R4, c[0x0][0x388] ;  /* 0x0000e200ff047b82 */ /* 0x006e620000000a00 */
[----:B-----5:R-:W-:Y:S01]  /*0960*/  ULEA UR4, UR5, UR4, 0x18 ;  /* 0x0000000405047291 */ /* 0x020fe2000f8ec0ff */
[----:B------:R-:W2:Y:S08]  /*0970*/  LDCU UR5, c[0x0][0x390] ;  /* 0x00007200ff0577ac */ /* 0x000eb00008000800 */
[----:B0---4-:R-:W0:Y:S02]  /*0980*/  LDS R3, [UR4+0x804] ;  /* 0x00080404ff037984 */ /* 0x011e240008000800 */
[----:B------:R-:W4:Y:S02]  /*0990*/  LDCU UR4, c[0x0][0x370] ;  /* 0x00006e00ff0477ac */ /* 0x000f240008000800 */
[----:B--2-4-:R-:W-:-:S12]  /*09a0*/  UIMAD UR4, UR6, UR4, URZ ;  /* 0x00000004060472a4 */ /* 0x014fd8000f8e02ff */
.L_x_18:
[----:B-1----:R-:W-:-:S05]  /*09b0*/  IMAD.WIDE R6, R2, 0x4, R4 ;  /* 0x0000000402067825 */ /* 0x002fca00078e0204 */
[----:B------:R-:W2:Y:S01]  /*09c0*/  LDG.E R0, desc[UR8][R6.64] ;  /* 0x0000000806007981 */ /* 0x000ea2000c1e1900 */
[----:B0--3--:R-:W0:Y:S01]  /*09d0*/  MUFU.RCP R8, R3 ;  /* 0x0000000300087308 */ /* 0x009e220000001000 */
[----:B------:R-:W-:Y:S01]  /*09e0*/  BSSY.RECONVERGENT B0, `(.L_x_16) ;  /* 0x000000b000007945 */ /* 0x000fe20003800200 */
[----:B0-----:R-:W-:-:S04]  /*09f0*/  FFMA R9, -R3, R8, 1 ;  /* 0x3f80000003097423 */ /* 0x001fc80000000108 */
[----:B------:R-:W-:Y:S02]  /*0a00*/  FFMA R9, R8, R9, R8 ;  /* 0x0000000908097223 */ /* 0x000fe40000000008 */
[----:B--2---:R-:W0:Y:S02]  /*0a10*/  FCHK P0, R0, R3 ;  /* 0x0000000300007302 */ /* 0x004e240000000000 */
[----:B------:R-:W-:-:S04]  /*0a20*/  FFMA R8, R0, R9, RZ ;  /* 0x0000000900087223 */ /* 0x000fc800000000ff */
[----:B------:R-:W-:-:S04]  /*0a30*/  FFMA R10, -R3, R8, R0 ;  /* 0x00000008030a7223 */ /* 0x000fc80000000100 */
[----:B------:R-:W-:Y:S01]  /*0a40*/  FFMA R9, R9, R10, R8 ;  /* 0x0000000a09097223 */ /* 0x000fe20000000008 */
[----:B0-----:R-:W-:Y:S06]  /*0a50*/  @!P0 BRA `(.L_x_17) ;  /* 0x00000000000c8947 */ /* 0x001fec0003800000 */
[----:B------:R-:W-:-:S07]  /*0a60*/  MOV R8, 0xa80 ;  /* 0x00000a8000087802 */ /* 0x000fce0000000f00 */
[----:B------:R-:W-:Y:S05]  /*0a70*/  CALL.REL.NOINC `($__internal_0_$__cuda_sm3x_div_rn_noftz_f32_slowpath) ;  /* 0x0000000400447944 */ /* 0x000fea0003c00000 */
[----:B------:R-:W-:-:S07]  /*0a80*/  IMAD.MOV.U32 R9, RZ, RZ, R0 ;  /* 0x000000ffff097224 */ /* 0x000fce00078e0000 */
.L_x_17:
[----:B------:R-:W-:Y:S05]  /*0a90*/  BSYNC.RECONVERGENT B0 ;  /* 0x0000000000007941 */ /* 0x000fea0003800200 */
.L_x_16:
[----:B------:R2:W-:Y:S01]  /*0aa0*/  STG.E desc[UR8][R6.64], R9 ;  /* 0x0000000906007986 */ /* 0x0005e2000c101908 */
[----:B------:R-:W-:-:S05]  /*0ab0*/  VIADD R2, R2, UR4 ;  /* 0x0000000402027c36 */ /* 0x000fca0008000000 */
[----:B------:R-:W-:-:S13]  /*0ac0*/  ISETP.GE.AND P0, PT, R2, UR5, PT ;  /* 0x0000000502007c0c */ /* 0x000fda000bf06270 */
[----:B--2---:R-:W-:Y:S05]  /*0ad0*/  @!P0 BRA `(.L_x_18) ;  /* 0xfffffffc00b48947 */ /* 0x004fea000383ffff */
[----:B------:R-:W-:Y:S05]  /*0ae0*/  EXIT ;  /* 0x000000000000794d */ /* 0x000fea0003800000 */
.L_x_8:
[----:B---3--:R-:W-:Y:S01]  /*0af0*/  MOV R16, R4 ;  /* 0x0000000400107202 */ /* 0x008fe20000000f00 */
[----:B------:R-:W-:Y:S02]  /*0b00*/  IMAD.MOV.U32 R15, RZ, RZ, 0x10 ;  /* 0x00000010ff0f7424 */ /* 0x000fe400078e00ff */
[----:B------:R-:W-:Y:S02]  /*0b10*/  IMAD.MOV.U32 R18, RZ, RZ, 0x1f ;  /* 0x0000001fff127424 */ /* 0x000fe400078e00ff */
[----:B------:R-:W-:-:S07]  /*0b20*/  IMAD.MOV.U32 R13, RZ, RZ, R5 ;  /* 0x000000ffff0d7224 */ /* 0x000fce00078e0005 */
[----:B0-----:R-:W-:Y:S05]  /*0b30*/  WARPSYNC.COLLECTIVE R13, `(.L_x_19) ;  /* 0x000000000d087348 */ /* 0x001fea0003c00000 */
[----:B------:R1:W2:Y:S02]  /*0b40*/  SHFL.DOWN P0, R14, R16, R15, R18 ;  /* 0x0800000f100e7389 */ /* 0x0002a40000000012 */
[----:B012---:R-:W-:Y:S05]  /*0b50*/  ENDCOLLECTIVE ;  /* 0x000000000000791b */ /* 0x007fea0003800000 */
.L_x_19:
[----:B------:R-:W-:Y:S02]  /*0b60*/  IMAD.MOV.U32 R15, RZ, RZ, 0x8 ;  /* 0x00000008ff0f7424 */ /* 0x000fe400078e00ff */
[----:B------:R-:W-:-:S05]  /*0b70*/  IMAD.MOV.U32 R7, RZ, RZ, R14 ;  /* 0x000000ffff077224 */ /* 0x000fca00078e000e */
[----:B------:R-:W-:-:S04]  /*0b80*/  FMNMX R6, R4, R7, !PT ;  /* 0x0000000704067209 */ /* 0x000fc80007800000 */
[----:B------:R-:W-:-:S07]  /*0b90*/  MOV R16, R6 ;  /* 0x0000000600107202 */ /* 0x000fce0000000f00 */
[----:B------:R-:W-:Y:S05]  /*0ba0*/  WARPSYNC.COLLECTIVE R13, `(.L_x_20) ;  /* 0x000000000d087348 */ /* 0x000fea0003c00000 */
[----:B------:R0:W1:Y:S02]  /*0bb0*/  SHFL.DOWN P0, R14, R16, R15, R18 ;  /* 0x0800000f100e7389 */ /* 0x0000640000000012 */
[----:B01----:R-:W-:Y:S05]  /*0bc0*/  ENDCOLLECTIVE ;  /* 0x000000000000791b */ /* 0x003fea0003800000 */
.L_x_20:
[----:B------:R-:W-:Y:S02]  /*0bd0*/  HFMA2 R15, -RZ, RZ, 0, 2.384185791015625e-07 ;  /* 0x00000004ff0f7431 */ /* 0x000fe400000001ff */
[----:B------:R-:W-:-:S05]  /*0be0*/  IMAD.MOV.U32 R7, RZ, RZ, R14 ;  /* 0x000000ffff077224 */ /* 0x000fca00078e000e */
[----:B------:R-:W-:-:S05]  /*0bf0*/  FMNMX R8, R6, R7, !PT ;  /* 0x0000000706087209 */ /* 0x000fca0007800000 */
[----:B------:R-:W-:-:S07]  /*0c00*/  IMAD.MOV.U32 R16, RZ, RZ, R8 ;  /* 0x000000ffff107224 */ /* 0x000fce00078e0008 */
[----:B------:R-:W-:Y:S05]  /*0c10*/  WARPSYNC.COLLECTIVE R13, `(.L_x_21) ;  /* 0x000000000d087348 */ /* 0x000fea0003c00000 */
[----:B------:R0:W1:Y:S02]  /*0c20*/  SHFL.DOWN P0, R14, R16, R15, R18 ;  /* 0x0800000f100e7389 */ /* 0x0000640000000012 */
[----:B01----:R-:W-:Y:S05]  /*0c30*/  ENDCOLLECTIVE ;  /* 0x000000000000791b */ /* 0x003fea0003800000 */
.L_x_21:
[----:B------:R-:W-:Y:S02]  /*0c40*/  IMAD.MOV.U32 R15, RZ, RZ, 0x2 ;  /* 0x00000002ff0f7424 */ /* 0x000fe400078e00ff */
[----:B------:R-:W-:-:S05]  /*0c50*/  IMAD.MOV.U32 R7, RZ, RZ, R14 ;  /* 0x000000ffff077224 */ /* 0x000fca00078e000e */
[----:B------:R-:W-:-:S05]  /*0c60*/  FMNMX R10, R8, R7, !PT ;  /* 0x00000007080a7209 */ /* 0x000fca0007800000 */
[----:B------:R-:W-:-:S07]  /*0c70*/  IMAD.MOV.U32 R16, RZ, RZ, R10 ;  /* 0x000000ffff107224 */ /* 0x000fce00078e000a */
[----:B------:R-:W-:Y:S05]  /*0c80*/  WARPSYNC.COLLECTIVE R13, `(.L_x_22) ;  /* 0x000000000d087348 */ /* 0x000fea0003c00000 */
[----:B------:R0:W1:Y:S02]  /*0c90*/  SHFL.DOWN P0, R14, R16, R15, R18 ;  /* 0x0800000f100e7389 */ /* 0x0000640000000012 */
[----:B01----:R-:W-:Y:S05]  /*0ca0*/  ENDCOLLECTIVE ;  /* 0x000000000000791b */ /* 0x003fea0003800000 */
.L_x_22:
[----:B------:R-:W-:Y:S01]  /*0cb0*/  IMAD.MOV.U32 R15, RZ, RZ, 0x1 ;  /* 0x00000001ff0f7424 */ /* 0x000fe200078e00ff */
[----:B------:R-:W-:-:S04]  /*0cc0*/  MOV R7, R14 ;  /* 0x0000000e00077202 */ /* 0x000fc80000000f00 */
[----:B------:R-:W-:-:S05]  /*0cd0*/  FMNMX R12, R10, R7, !PT ;  /* 0x000000070a0c7209 */ /* 0x000fca0007800000 */
[----:B------:R-:W-:-:S07]  /*0ce0*/  IMAD.MOV.U32 R16, RZ, RZ, R12 ;  /* 0x000000ffff107224 */ /* 0x000fce00078e000c */
[----:B------:R-:W-:Y:S05]  /*0cf0*/  WARPSYNC.COLLECTIVE R13, `(.L_x_23) ;  /* 0x000000000d087348 */ /* 0x000fea0003c00000 */
[----:B------:R0:W1:Y:S02]  /*0d00*/  SHFL.DOWN P0, R14, R16, R15, R18 ;  /* 0x0800000f100e7389 */ /* 0x0000640000000012 */
[----:B01----:R-:W-:Y:S05]  /*0d10*/  ENDCOLLECTIVE ;  /* 0x000000000000791b */ /* 0x003fea0003800000 */
.L_x_23:
[----:B------:R-:W-:Y:S01]  /*0d20*/  IMAD.MOV.U32 R7, RZ, RZ, R14 ;  /* 0x000000ffff077224 */ /* 0x000fe200078e000e */
[----:B------:R-:W-:Y:S06]  /*0d30*/  BRA `(.L_x_24) ;  /* 0xfffffff400a87947 */ /* 0x000fec000383ffff */
.L_x_15:
[----:B0-----:R-:W-:Y:S01]  /*0d40*/  MOV R16, R3 ;  /* 0x0000000300107202 */ /* 0x001fe20000000f00 */
[----:B---3--:R-:W-:Y:S02]  /*0d50*/  IMAD.MOV.U32 R15, RZ, RZ, 0x10 ;  /* 0x00000010ff0f7424 */ /* 0x008fe400078e00ff */
[----:B------:R-:W-:Y:S02]  /*0d60*/  IMAD.MOV.U32 R18, RZ, RZ, 0x1f ;  /* 0x0000001fff127424 */ /* 0x000fe400078e00ff */
[----:B------:R-:W-:-:S07]  /*0d70*/  IMAD.MOV.U32 R13, RZ, RZ, R4 ;  /* 0x000000ffff0d7224 */ /* 0x000fce00078e0004 */
[----:B------:R-:W-:Y:S05]  /*0d80*/  WARPSYNC.COLLECTIVE R13, `(.L_x_25) ;  /* 0x000000000d087348 */ /* 0x000fea0003c00000 */
[----:B------:R0:W1:Y:S02]  /*0d90*/  SHFL.DOWN P0, R14, R16, R15, R18 ;  /* 0x0800000f100e7389 */ /* 0x0000640000000012 */
[----:B01----:R-:W-:Y:S05]  /*0da0*/  ENDCOLLECTIVE ;  /* 0x000000000000791b */ /* 0x003fea0003800000 */
.L_x_25:
[----:B------:R-:W-:Y:S01]  /*0db0*/  IMAD.MOV.U32 R15, RZ, RZ, 0x8 ;  /* 0x00000008ff0f7424 */ /* 0x000fe200078e00ff */
[----:B------:R-:W-:-:S05]  /*0dc0*/  MOV R6, R14 ;  /* 0x0000000e00067202 */ /* 0x000fca0000000f00 */
[----:B------:R-:W-:-:S04]  /*0dd0*/  FADD R5, R3, R6 ;  /* 0x0000000603057221 */ /* 0x000fc80000000000 */
[----:B------:R-:W-:-:S07]  /*0de0*/  IMAD.MOV.U32 R16, RZ, RZ, R5 ;  /* 0x000000ffff107224 */ /* 0x000fce00078e0005 */
[----:B------:R-:W-:Y:S05]  /*0df0*/  WARPSYNC.COLLECTIVE R13, `(.L_x_26) ;  /* 0x000000000d087348 */ /* 0x000fea0003c00000 */
[----:B------:R0:W1:Y:S02]  /*0e00*/  SHFL.DOWN P0, R14, R16, R15, R18 ;  /* 0x0800000f100e7389 */ /* 0x0000640000000012 */
[----:B01----:R-:W-:Y:S05]  /*0e10*/  ENDCOLLECTIVE ;  /* 0x000000000000791b */ /* 0x003fea0003800000 */
.L_x_26:
[----:B------:R-:W-:Y:S02]  /*0e20*/  IMAD.MOV.U32 R15, RZ, RZ, 0x4 ;  /* 0x00000004ff0f7424 */ /* 0x000fe400078e00ff */
[----:B------:R-:W-:-:S04]  /*0e30*/  IMAD.MOV.U32 R6, RZ, RZ, R14 ;  /* 0x000000ffff067224 */ /* 0x000fc800078e000e */
[----:B------:R-:W-:-:S05]  /*0e40*/  FADD R7, R5, R6 ;  /* 0x0000000605077221 */ /* 0x000fca0000000000 */
[----:B------:R-:W-:-:S07]  /*0e50*/  MOV R16, R7 ;  /* 0x0000000700107202 */ /* 0x000fce0000000f00 */
[----:B------:R-:W-:Y:S05]  /*0e60*/  WARPSYNC.COLLECTIVE R13, `(.L_x_27) ;  /* 0x000000000d087348 */ /* 0x000fea0003c00000 */
[----:B------:R0:W1:Y:S02]  /*0e70*/  SHFL.DOWN P0, R14, R16, R15, R18 ;  /* 0x0800000f100e7389 */ /* 0x0000640000000012 */
[----:B01----:R-:W-:Y:S05]  /*0e80*/  ENDCOLLECTIVE ;  /* 0x000000000000791b */ /* 0x003fea0003800000 */
.L_x_27:
[----:B------:R-:W-:Y:S02]  /*0e90*/  HFMA2 R15, -RZ, RZ, 0, 1.1920928955078125e-07 ;  /* 0x00000002ff0f7431 */ /* 0x000fe400000001ff */
[----:B------:R-:W-:-:S04]  /*0ea0*/  IMAD.MOV.U32 R6, RZ, RZ, R14 ;  /* 0x000000ffff067224 */ /* 0x000fc800078e000e */
[----:B------:R-:W-:-:S04]  /*0eb0*/  FADD R9, R7, R6 ;  /* 0x0000000607097221 */ /* 0x000fc80000000000 */
[----:B------:R-:W-:-:S07]  /*0ec0*/  IMAD.MOV.U32 R16, RZ, RZ, R9 ;  /* 0x000000ffff107224 */ /* 0x000fce00078e0009 */
[----:B------:R-:W-:Y:S05]  /*0ed0*/  WARPSYNC.COLLECTIVE R13, `(.L_x_28) ;  /* 0x000000000d087348 */ /* 0x000fea0003c00000 */
[----:B------:R0:W1:Y:S02]  /*0ee0*/  SHFL.DOWN P0, R14, R16, R15, R18 ;  /* 0x0800000f100e7389 */ /* 0x0000640000000012 */
[----:B01----:R-:W-:Y:S05]  /*0ef0*/  ENDCOLLECTIVE ;  /* 0x000000000000791b */ /* 0x003fea0003800000 */
.L_x_28:
[----:B------:R-:W-:Y:S02]  /*0f00*/  IMAD.MOV.U32 R15, RZ, RZ, 0x1 ;  /* 0x00000001ff0f7424 */ /* 0x000fe400078e00ff */
[----:B------:R-:W-:-:S04]  /*0f10*/  IMAD.MOV.U32 R6, RZ, RZ, R14 ;  /* 0x000000ffff067224 */ /* 0x000fc800078e000e */
[----:B------:R-:W-:-:S04]  /*0f20*/  FADD R11, R9, R6 ;  /* 0x00000006090b7221 */ /* 0x000fc80000000000 */
[----:B------:R-:W-:-:S07]  /*0f30*/  IMAD.MOV.U32 R16, RZ, RZ, R11 ;  /* 0x000000ffff107224 */ /* 0x000fce00078e000b */
[----:B------:R-:W-:Y:S05]  /*0f40*/  WARPSYNC.COLLECTIVE R13, `(.L_x_29) ;  /* 0x000000000d087348 */ /* 0x000fea0003c00000 */
[----:B------:R0:W1:Y:S02]  /*0f50*/  SHFL.DOWN P0, R14, R16, R15, R18 ;  /* 0x0800000f100e7389 */ /* 0x0000640000000012 */
[----:B01----:R-:W-:Y:S05]  /*0f60*/  ENDCOLLECTIVE ;  /* 0x000000000000791b */ /* 0x003fea0003800000 */
.L_x_29:
[----:B------:R-:W-:Y:S01]  /*0f70*/  MOV R6, R14 ;  /* 0x0000000e00067202 */ /* 0x000fe20000000f00 */
[----:B------:R-:W-:Y:S06]  /*0f80*/  BRA `(.L_x_30) ;  /* 0xfffffff8003c7947 */ /* 0x000fec000383ffff */
        .weak           $__internal_0_$__cuda_sm3x_div_rn_noftz_f32_slowpath
        .type           $__internal_0_$__cuda_sm3x_div_rn_noftz_f32_slowpath,@function
        .size           $__internal_0_$__cuda_sm3x_div_rn_noftz_f32_slowpath,(.L_x_43 - $__internal_0_$__cuda_sm3x_div_rn_noftz_f32_slowpath)
$__internal_0_$__cuda_sm3x_div_rn_noftz_f32_slowpath:
[----:B------:R-:W-:Y:S01]  /*0f90*/  SHF.R.U32.HI R10, RZ, 0x17, R3 ;  /* 0x00000017ff0a7819 */ /* 0x000fe20000011603 */
[----:B------:R-:W-:Y:S01]  /*0fa0*/  BSSY.RECONVERGENT B1, `(.L_x_31) ;  /* 0x0000064000017945 */ /* 0x000fe20003800200 */
[--C-:B------:R-:W-:Y:S01]  /*0fb0*/  SHF.R.U32.HI R9, RZ, 0x17, R0.reuse ;  /* 0x00000017ff097819 */ /* 0x100fe20000011600 */
[----:B------:R-:W-:Y:S01]  /*0fc0*/  IMAD.MOV.U32 R11, RZ, RZ, R0 ;  /* 0x000000ffff0b7224 */ /* 0x000fe200078e0000 */
[----:B------:R-:W-:Y:S02]  /*0fd0*/  LOP3.LUT R10, R10, 0xff, RZ, 0xc0, !PT ;  /* 0x000000ff0a0a7812 */ /* 0x000fe400078ec0ff */
[----:B------:R-:W-:Y:S02]  /*0fe0*/  LOP3.LUT R16, R9, 0xff, RZ, 0xc0, !PT ;  /* 0x000000ff09107812 */ /* 0x000fe400078ec0ff */
[----:B------:R-:W-:Y:S01]  /*0ff0*/  MOV R12, R3 ;  /* 0x00000003000c7202 */ /* 0x000fe20000000f00 */
[----:B------:R-:W-:Y:S02]  /*1000*/  VIADD R13, R10, 0xffffffff ;  /* 0xffffffff0a0d7836 */ /* 0x000fe40000000000 */
[----:B------:R-:W-:-:S03]  /*1010*/  VIADD R14, R16, 0xffffffff ;  /* 0xffffffff100e7836 */ /* 0x000fc60000000000 */
[----:B------:R-:W-:-:S04]  /*1020*/  ISETP.GT.U32.AND P0, PT, R13, 0xfd, PT ;  /* 0x000000fd0d00780c */ /* 0x000fc80003f04070 */
[----:B------:R-:W-:-:S13]  /*1030*/  ISETP.GT.U32.OR P0, PT, R14, 0xfd, P0 ;  /* 0x000000fd0e00780c */ /* 0x000fda0000704470 */
[----:B------:R-:W-:Y:S01]  /*1040*/  @!P0 IMAD.MOV.U32 R9, RZ, RZ, RZ ;  /* 0x000000ffff098224 */ /* 0x000fe200078e00ff */
[----:B------:R-:W-:Y:S06]  /*1050*/  @!P0 BRA `(.L_x_32) ;  /* 0x00000000005c8947 */ /* 0x000fec0003800000 */
[----:B------:R-:W-:Y:S02]  /*1060*/  FSETP.GTU.FTZ.AND P1, PT, |R3|, +INF , PT ;  /* 0x7f8000000300780b */ /* 0x000fe40003f3c200 */
[----:B------:R-:W-:-:S04]  /*1070*/  FSETP.GTU.FTZ.AND P0, PT, |R0|, +INF , PT ;  /* 0x7f8000000000780b */ /* 0x000fc80003f1c200 */
[----:B------:R-:W-:-:S13]  /*1080*/  PLOP3.LUT P0, PT, P0, P1, PT, 0xf8, 0x8f ;  /* 0x00000000008f781c */ /* 0x000fda0000703f70 */
[----:B------:R-:W-:Y:S05]  /*1090*/  @P0 BRA `(.L_x_33) ;  /* 0x00000004004c0947 */ /* 0x000fea0003800000 */
[----:B------:R-:W-:-:S13]  /*10a0*/  LOP3.LUT P0, RZ, R12, 0x7fffffff, R11, 0xc8, !PT ;  /* 0x7fffffff0cff7812 */ /* 0x000fda000780c80b */
[----:B------:R-:W-:Y:S05]  /*10b0*/  @!P0 BRA `(.L_x_34) ;  /* 0x00000004003c8947 */ /* 0x000fea0003800000 */
[C---:B------:R-:W-:Y:S02]  /*10c0*/  FSETP.NEU.FTZ.AND P2, PT, |R0|.reuse, +INF , PT ;  /* 0x7f8000000000780b */ /* 0x040fe40003f5d200 */
[----:B------:R-:W-:Y:S02]  /*10d0*/  FSETP.NEU.FTZ.AND P1, PT, |R3|, +INF , PT ;  /* 0x7f8000000300780b */ /* 0x000fe40003f3d200 */
[----:B------:R-:W-:-:S11]  /*10e0*/  FSETP.NEU.FTZ.AND P0, PT, |R0|, +INF , PT ;  /* 0x7f8000000000780b */ /* 0x000fd60003f1d200 */
[----:B------:R-:W-:Y:S05]  /*10f0*/  @!P1 BRA !P2, `(.L_x_34) ;  /* 0x00000004002c9947 */ /* 0x000fea0005000000 */
[----:B------:R-:W-:-:S04]  /*1100*/  LOP3.LUT P2, RZ, R11, 0x7fffffff, RZ, 0xc0, !PT ;  /* 0x7fffffff0bff7812 */ /* 0x000fc8000784c0ff */
[----:B------:R-:W-:-:S13]  /*1110*/  PLOP3.LUT P1, PT, P1, P2, PT, 0x2f, 0xf2 ;  /* 0x0000000000f2781c */ /* 0x000fda0000f24577 */
[----:B------:R-:W-:Y:S05]  /*1120*/  @P1 BRA `(.L_x_35) ;  /* 0x0000000400181947 */ /* 0x000fea0003800000 */
[----:B------:R-:W-:-:S04]  /*1130*/  LOP3.LUT P1, RZ, R12, 0x7fffffff, RZ, 0xc0, !PT ;  /* 0x7fffffff0cff7812 */ /* 0x000fc8000782c0ff */
[----:B------:R-:W-:-:S13]  /*1140*/  PLOP3.LUT P0, PT, P0, P1, PT, 0x2f, 0xf2 ;  /* 0x0000000000f2781c */ /* 0x000fda0000702577 */
[----:B------:R-:W-:Y:S05]  /*1150*/  @P0 BRA `(.L_x_36) ;  /* 0x0000000400000947 */ /* 0x000fea0003800000 */
[----:B------:R-:W-:Y:S02]  /*1160*/  ISETP.GE.AND P0, PT, R14, RZ, PT ;  /* 0x000000ff0e00720c */ /* 0x000fe40003f06270 */
[----:B------:R-:W-:-:S11]  /*1170*/  ISETP.GE.AND P1, PT, R13, RZ, PT ;  /* 0x000000ff0d00720c */ /* 0x000fd60003f26270 */
[----:B------:R-:W-:Y:S02]  /*1180*/  @P0 IMAD.MOV.U32 R9, RZ, RZ, RZ ;  /* 0x000000ffff090224 */ /* 0x000fe400078e00ff */
[----:B------:R-:W-:Y:S01]  /*1190*/  @!P0 FFMA R11, R0, 1.84467440737095516160e+19, RZ ;  /* 0x5f800000000b8823 */ /* 0x000fe200000000ff */
[----:B------:R-:W-:Y:S02]  /*11a0*/  @!P0 IMAD.MOV.U32 R9, RZ, RZ, -0x40 ;  /* 0xffffffc0ff098424 */ /* 0x000fe400078e00ff */
[----:B------:R-:W-:-:S03]  /*11b0*/  @!P1 FFMA R12, R3, 1.84467440737095516160e+19, RZ ;  /* 0x5f800000030c9823 */ /* 0x000fc600000000ff */
[----:B------:R-:W-:-:S07]  /*11c0*/  @!P1 IADD3 R9, PT, PT, R9, 0x40, RZ ;  /* 0x0000004009099810 */ /* 0x000fce0007ffe0ff */
.L_x_32:
[----:B------:R-:W-:Y:S01]  /*11d0*/  LEA R13, R10, 0xc0800000, 0x17 ;  /* 0xc08000000a0d7811 */ /* 0x000fe200078eb8ff */
[----:B------:R-:W-:Y:S04]  /*11e0*/  BSSY.RECONVERGENT B2, `(.L_x_37) ;  /* 0x0000036000027945 */ /* 0x000fe80003800200 */
[----:B------:R-:W-:Y:S02]  /*11f0*/  IMAD.IADD R13, R12, 0x1, -R13 ;  /* 0x000000010c0d7824 */ /* 0x000fe400078e0a0d */
[----:B------:R-:W-:Y:S02]  /*1200*/  VIADD R12, R16, 0xffffff81 ;  /* 0xffffff81100c7836 */ /* 0x000fe40000000000 */
[----:B------:R-:W0:Y:S01]  /*1210*/  MUFU.RCP R14, R13 ;  /* 0x0000000d000e7308 */ /* 0x000e220000001000 */
[----:B------:R-:W-:Y:S01]  /*1220*/  FADD.FTZ R15, -R13, -RZ ;  /* 0x800000ff0d0f7221 */ /* 0x000fe20000010100 */
[C---:B------:R-:W-:Y:S01]  /*1230*/  IMAD R0, R12.reuse, -0x800000, R11 ;  /* 0xff8000000c007824 */ /* 0x040fe200078e020b */
[----:B------:R-:W-:-:S05]  /*1240*/  IADD3 R12, PT, PT, R12, 0x7f, -R10 ;  /* 0x0000007f0c0c7810 */ /* 0x000fca0007ffe80a */
[----:B------:R-:W-:Y:S02]  /*1250*/  IMAD.IADD R9, R12, 0x1, R9 ;  /* 0x000000010c097824 */ /* 0x000fe400078e0209 */
[----:B0-----:R-:W-:-:S04]  /*1260*/  FFMA R17, R14, R15, 1 ;  /* 0x3f8000000e117423 */ /* 0x001fc8000000000f */
[----:B------:R-:W-:-:S04]  /*1270*/  FFMA R16, R14, R17, R14 ;  /* 0x000000110e107223 */ /* 0x000fc8000000000e */
[----:B------:R-:W-:-:S04]  /*1280*/  FFMA R11, R0, R16, RZ ;  /* 0x00000010000b7223 */ /* 0x000fc800000000ff */
[----:B------:R-:W-:-:S04]  /*1290*/  FFMA R14, R15, R11, R0 ;  /* 0x0000000b0f0e7223 */ /* 0x000fc80000000000 */
[----:B------:R-:W-:-:S04]  /*12a0*/  FFMA R17, R16, R14, R11 ;  /* 0x0000000e10117223 */ /* 0x000fc8000000000b */
[----:B------:R-:W-:-:S04]  /*12b0*/  FFMA R14, R15, R17, R0 ;  /* 0x000000110f0e7223 */ /* 0x000fc80000000000 */
[----:B------:R-:W-:-:S05]  /*12c0*/  FFMA R0, R16, R14, R17 ;  /* 0x0000000e10007223 */ /* 0x000fca0000000011 */
[----:B------:R-:W-:-:S04]  /*12d0*/  SHF.R.U32.HI R10, RZ, 0x17, R0 ;  /* 0x00000017ff0a7819 */ /* 0x000fc80000011600 */
[----:B------:R-:W-:-:S04]  /*12e0*/  LOP3.LUT R10, R10, 0xff, RZ, 0xc0, !PT ;  /* 0x000000ff0a0a7812 */ /* 0x000fc800078ec0ff */
[----:B------:R-:W-:-:S05]  /*12f0*/  IADD3 R13, PT, PT, R10, R9, RZ ;  /* 0x000000090a0d7210 */ /* 0x000fca0007ffe0ff */
[----:B------:R-:W-:-:S05]  /*1300*/  VIADD R10, R13, 0xffffffff ;  /* 0xffffffff0d0a7836 */ /* 0x000fca0000000000 */
[----:B------:R-:W-:-:S13]  /*1310*/  ISETP.GE.U32.AND P0, PT, R10, 0xfe, PT ;  /* 0x000000fe0a00780c */ /* 0x000fda0003f06070 */
[----:B------:R-:W-:Y:S05]  /*1320*/  @!P0 BRA `(.L_x_38) ;  /* 0x0000000000808947 */ /* 0x000fea0003800000 */
[----:B------:R-:W-:-:S13]  /*1330*/  ISETP.GT.AND P0, PT, R13, 0xfe, PT ;  /* 0x000000fe0d00780c */ /* 0x000fda0003f04270 */
[----:B------:R-:W-:Y:S05]  /*1340*/  @P0 BRA `(.L_x_39) ;  /* 0x00000000006c0947 */ /* 0x000fea0003800000 */
[----:B------:R-:W-:-:S13]  /*1350*/  ISETP.GE.AND P0, PT, R13, 0x1, PT ;  /* 0x000000010d00780c */ /* 0x000fda0003f06270 */
[----:B------:R-:W-:Y:S05]  /*1360*/  @P0 BRA `(.L_x_40) ;  /* 0x0000000000740947 */ /* 0x000fea0003800000 */
[----:B------:R-:W-:Y:S02]  /*1370*/  ISETP.GE.AND P0, PT, R13, -0x18, PT ;  /* 0xffffffe80d00780c */ /* 0x000fe40003f06270 */
[----:B------:R-:W-:-:S11]  /*1380*/  LOP3.LUT R0, R0, 0x80000000, RZ, 0xc0, !PT ;  /* 0x8000000000007812 */ /* 0x000fd600078ec0ff */
[----:B------:R-:W-:Y:S05]  /*1390*/  @!P0 BRA `(.L_x_40) ;  /* 0x0000000000688947 */ /* 0x000fea0003800000 */
[CCC-:B------:R-:W-:Y:S01]  /*13a0*/  FFMA.RZ R9, R16.reuse, R14.reuse, R17.reuse ;  /* 0x0000000e10097223 */ /* 0x1c0fe2000000c011 */
[C---:B------:R-:W-:Y:S02]  /*13b0*/  VIADD R12, R13.reuse, 0x20 ;  /* 0x000000200d0c7836 */ /* 0x040fe40000000000 */
[CCC-:B------:R-:W-:Y:S01]  /*13c0*/  FFMA.RM R10, R16.reuse, R14.reuse, R17.reuse ;  /* 0x0000000e100a7223 */ /* 0x1c0fe20000004011 */
[----:B------:R-:W-:Y:S02]  /*13d0*/  ISETP.NE.AND P2, PT, R13, RZ, PT ;  /* 0x000000ff0d00720c */ /* 0x000fe40003f45270 */
[----:B------:R-:W-:Y:S01]  /*13e0*/  LOP3.LUT R11, R9, 0x7fffff, RZ, 0xc0, !PT ;  /* 0x007fffff090b7812 */ /* 0x000fe200078ec0ff */
[----:B------:R-:W-:Y:S01]  /*13f0*/  FFMA.RP R9, R16, R14, R17 ;  /* 0x0000000e10097223 */ /* 0x000fe20000008011 */
[----:B------:R-:W-:Y:S01]  /*1400*/  ISETP.NE.AND P1, PT, R13, RZ, PT ;  /* 0x000000ff0d00720c */ /* 0x000fe20003f25270 */
[----:B------:R-:W-:Y:S01]  /*1410*/  IMAD.MOV R13, RZ, RZ, -R13 ;  /* 0x000000ffff0d7224 */ /* 0x000fe200078e0a0d */
[----:B------:R-:W-:-:S02]  /*1420*/  LOP3.LUT R11, R11, 0x800000, RZ, 0xfc, !PT ;  /* 0x008000000b0b7812 */ /* 0x000fc400078efcff */
[----:B------:R-:W-:Y:S02]  /*1430*/  FSETP.NEU.FTZ.AND P0, PT, R9, R10, PT ;  /* 0x0000000a0900720b */ /* 0x000fe40003f1d000 */
[----:B------:R-:W-:Y:S02]  /*1440*/  SHF.L.U32 R12, R11, R12, RZ ;  /* 0x0000000c0b0c7219 */ /* 0x000fe400000006ff */
[----:B------:R-:W-:Y:S02]  /*1450*/  SEL R10, R13, RZ, P2 ;  /* 0x000000ff0d0a7207 */ /* 0x000fe40001000000 */
[----:B------:R-:W-:Y:S02]  /*1460*/  ISETP.NE.AND P1, PT, R12, RZ, P1 ;  /* 0x000000ff0c00720c */ /* 0x000fe40000f25270 */
[----:B------:R-:W-:Y:S02]  /*1470*/  SHF.R.U32.HI R10, RZ, R10, R11 ;  /* 0x0000000aff0a7219 */ /* 0x000fe4000001160b */
[----:B------:R-:W-:-:S02]  /*1480*/  PLOP3.LUT P0, PT, P0, P1, PT, 0xf8, 0x8f ;  /* 0x00000000008f781c */ /* 0x000fc40000703f70 */
[----:B------:R-:W-:Y:S02]  /*1490*/  SHF.R.U32.HI R12, RZ, 0x1, R10 ;  /* 0x00000001ff0c7819 */ /* 0x000fe4000001160a */
[----:B------:R-:W-:-:S04]  /*14a0*/  SEL R9, RZ, 0x1, !P0 ;  /* 0x00000001ff097807 */ /* 0x000fc80004000000 */
[----:B------:R-:W-:-:S04]  /*14b0*/  LOP3.LUT R9, R9, 0x1, R12, 0xf8, !PT ;  /* 0x0000000109097812 */ /* 0x000fc800078ef80c */
[----:B------:R-:W-:-:S04]  /*14c0*/  LOP3.LUT R9, R9, R10, RZ, 0xc0, !PT ;  /* 0x0000000a09097212 */ /* 0x000fc800078ec0ff */
[----:B------:R-:W-:-:S04]  /*14d0*/  IADD3 R9, PT, PT, R12, R9, RZ ;  /* 0x000000090c097210 */ /* 0x000fc80007ffe0ff */
[----:B------:R-:W-:Y:S01]  /*14e0*/  LOP3.LUT R0, R9, R0, RZ, 0xfc, !PT ;  /* 0x0000000009007212 */ /* 0x000fe200078efcff */
[----:B------:R-:W-:Y:S06]  /*14f0*/  BRA `(.L_x_40) ;  /* 0x0000000000107947 */ /* 0x000fec0003800000 */
.L_x_39:
[----:B------:R-:W-:-:S04]  /*1500*/  LOP3.LUT R0, R0, 0x80000000, RZ, 0xc0, !PT ;  /* 0x8000000000007812 */ /* 0x000fc800078ec0ff */
[----:B------:R-:W-:Y:S01]  /*1510*/  LOP3.LUT R0, R0, 0x7f800000, RZ, 0xfc, !PT ;  /* 0x7f80000000007812 */ /* 0x000fe200078efcff */
[----:B------:R-:W-:Y:S06]  /*1520*/  BRA `(.L_x_40) ;  /* 0x0000000000047947 */ /* 0x000fec0003800000 */
.L_x_38:
[----:B------:R-:W-:-:S07]  /*1530*/  IMAD R0, R9, 0x800000, R0 ;  /* 0x0080000009007824 */ /* 0x000fce00078e0200 */
.L_x_40:
[----:B------:R-:W-:Y:S05]  /*1540*/  BSYNC.RECONVERGENT B2 ;  /* 0x0000000000027941 */ /* 0x000fea0003800200 */
.L_x_37:
[----:B------:R-:W-:Y:S05]  /*1550*/  BRA `(.L_x_41) ;  /* 0x0000000000207947 */ /* 0x000fea0003800000 */
.L_x_36:
[----:B------:R-:W-:-:S04]  /*1560*/  LOP3.LUT R0, R12, 0x80000000, R11, 0x48, !PT ;  /* 0x800000000c007812 */ /* 0x000fc800078e480b */
[----:B------:R-:W-:Y:S01]  /*1570*/  LOP3.LUT R0, R0, 0x7f800000, RZ, 0xfc, !PT ;  /* 0x7f80000000007812 */ /* 0x000fe200078efcff */
[----:B------:R-:W-:Y:S06]  /*1580*/  BRA `(.L_x_41) ;  /* 0x0000000000147947 */ /* 0x000fec0003800000 */
.L_x_35:
[----:B------:R-:W-:Y:S01]  /*1590*/  LOP3.LUT R0, R12, 0x80000000, R11, 0x48, !PT ;  /* 0x800000000c007812 */ /* 0x000fe200078e480b */
[----:B------:R-:W-:Y:S06]  /*15a0*/  BRA `(.L_x_41) ;  /* 0x00000000000c7947 */ /* 0x000fec0003800000 */
.L_x_34:
[----:B------:R-:W0:Y:S01]  /*15b0*/  MUFU.RSQ R0, -QNAN ;  /* 0xffc0000000007908 */ /* 0x000e220000001400 */
[----:B------:R-:W-:Y:S05]  /*15c0*/  BRA `(.L_x_41) ;  /* 0x0000000000047947 */ /* 0x000fea0003800000 */
.L_x_33:
[----:B------:R-:W-:-:S07]  /*15d0*/  FADD.FTZ R0, R0, R3 ;  /* 0x0000000300007221 */ /* 0x000fce0000010000 */
.L_x_41:
[----:B------:R-:W-:Y:S05]  /*15e0*/  BSYNC.RECONVERGENT B1 ;  /* 0x0000000000017941 */ /* 0x000fea0003800200 */
.L_x_31:
[----:B------:R-:W-:-:S04]  /*15f0*/  IMAD.MOV.U32 R9, RZ, RZ, 0x0 ;  /* 0x00000000ff097424 */ /* 0x000fc800078e00ff */
[----:B0-----:R-:W-:Y:S05]  /*1600*/  RET.REL.NODEC R8 `(_Z14softmax_kernelPKfPfi) ;  /* 0xffffffe8087c7950 */ /* 0x001fea0003c3ffff */
.L_x_42:
[----:B------:R-:W-:-:S00]  /*1610*/  BRA `(.L_x_42) ;  /* 0xfffffffc00fc7947 */ /* 0x000fc0000383ffff */
[----:B------:R-:W-:-:S00]  /*1620*/  NOP ;  /* 0x0000000000007918 */ /* 0x000fc00000000000 */
        /* <DEDUP_REMOVED lines=13> */
.L_x_43:


//--------------------- .nv.shared._Z14softmax_kernelPKfPfi --------------------------
	.section	.nv.shared._Z14softmax_kernelPKfPfi,"aw",@nobits
	.sectionflags	@""
	.align	4
.nv.shared._Z14softmax_kernelPKfPfi:
	.zero		3080


//--------------------- .nv.shared.reserved.0     --------------------------
	.section	.nv.shared.reserved.0,"aw",@nobits
	.weak		__nv_reservedSMEM_offset_0_alias
	.size		__nv_reservedSMEM_offset_0_alias, 0, 64
	.other		__nv_reservedSMEM_offset_0_alias,@"STO_CUDA_RESERVED_SHARED STV_DEFAULT"
__nv_reservedSMEM_offset_0_alias:
	.zero		0
	.zero		64


//--------------------- .nv.constant0._Z14softmax_kernelPKfPfi --------------------------
	.section	.nv.constant0._Z14softmax_kernelPKfPfi,"a",@progbits
	.sectionflags	@""
	.align	4
.nv.constant0._Z14softmax_kernelPKfPfi:
	.zero		916


//--------------------- SYMBOLS --------------------------

	.type		.nv.reservedSmem.offset0,@object
	.size		.nv.reservedSmem.offset0,0x4
	.type		.nv.reservedSmem.cap,@object
	.size		.nv.reservedSmem.cap,0x4
